//
// Generated by NVIDIA NVVM Compiler
//
// Compiler Build ID: CL-36424714
// Cuda compilation tools, release 13.0, V13.0.88
// Based on NVVM 20.0.0
//

.version 9.0
.target sm_100
.address_size 64

	// .globl	_Z13RF_with_tablePKiPKfPfS3_S3_S3_S3_S3_Pii
.global .align 4 .u32 counter;

.visible .entry _Z13RF_with_tablePKiPKfPfS3_S3_S3_S3_S3_Pii(
	.param .u64 .ptr .align 1 _Z13RF_with_tablePKiPKfPfS3_S3_S3_S3_S3_Pii_param_0,
	.param .u64 .ptr .align 1 _Z13RF_with_tablePKiPKfPfS3_S3_S3_S3_S3_Pii_param_1,
	.param .u64 .ptr .align 1 _Z13RF_with_tablePKiPKfPfS3_S3_S3_S3_S3_Pii_param_2,
	.param .u64 .ptr .align 1 _Z13RF_with_tablePKiPKfPfS3_S3_S3_S3_S3_Pii_param_3,
	.param .u64 .ptr .align 1 _Z13RF_with_tablePKiPKfPfS3_S3_S3_S3_S3_Pii_param_4,
	.param .u64 .ptr .align 1 _Z13RF_with_tablePKiPKfPfS3_S3_S3_S3_S3_Pii_param_5,
	.param .u64 .ptr .align 1 _Z13RF_with_tablePKiPKfPfS3_S3_S3_S3_S3_Pii_param_6,
	.param .u64 .ptr .align 1 _Z13RF_with_tablePKiPKfPfS3_S3_S3_S3_S3_Pii_param_7,
	.param .u64 .ptr .align 1 _Z13RF_with_tablePKiPKfPfS3_S3_S3_S3_S3_Pii_param_8,
	.param .u32 _Z13RF_with_tablePKiPKfPfS3_S3_S3_S3_S3_Pii_param_9
)
{
	.local .align 16 .b8 	__local_depot0[64];
	.reg .b64 	%SP;
	.reg .b64 	%SPL;
	.reg .pred 	%p<7>;
	.reg .b32 	%r<26>;
	.reg .b32 	%f<3>;
	.reg .b64 	%rd<31>;

	mov.u64 	%SPL, __local_depot0;
	ld.param.u64 	%rd5, [_Z13RF_with_tablePKiPKfPfS3_S3_S3_S3_S3_Pii_param_0];
	ld.param.u64 	%rd6, [_Z13RF_with_tablePKiPKfPfS3_S3_S3_S3_S3_Pii_param_1];
	ld.param.u64 	%rd8, [_Z13RF_with_tablePKiPKfPfS3_S3_S3_S3_S3_Pii_param_2];
	ld.param.u64 	%rd9, [_Z13RF_with_tablePKiPKfPfS3_S3_S3_S3_S3_Pii_param_3];
	ld.param.u64 	%rd10, [_Z13RF_with_tablePKiPKfPfS3_S3_S3_S3_S3_Pii_param_4];
	ld.param.u64 	%rd11, [_Z13RF_with_tablePKiPKfPfS3_S3_S3_S3_S3_Pii_param_5];
	ld.param.u64 	%rd12, [_Z13RF_with_tablePKiPKfPfS3_S3_S3_S3_S3_Pii_param_6];
	ld.param.u64 	%rd13, [_Z13RF_with_tablePKiPKfPfS3_S3_S3_S3_S3_Pii_param_7];
	ld.param.u64 	%rd7, [_Z13RF_with_tablePKiPKfPfS3_S3_S3_S3_S3_Pii_param_8];
	ld.param.u32 	%r7, [_Z13RF_with_tablePKiPKfPfS3_S3_S3_S3_S3_Pii_param_9];
	add.u64 	%rd1, %SPL, 0;
	add.u64 	%rd2, %SPL, 48;
	mov.u32 	%r8, %ctaid.x;
	mov.u32 	%r9, %ntid.x;
	mov.u32 	%r10, %tid.x;
	mad.lo.s32 	%r1, %r8, %r9, %r10;
	st.local.v2.u64 	[%rd1], {%rd8, %rd9};
	st.local.v2.u64 	[%rd1+16], {%rd10, %rd11};
	st.local.v2.u64 	[%rd1+32], {%rd12, %rd13};
	setp.ge.s32 	%p1, %r1, %r7;
	@%p1 bra 	$L__BB0_9;
	mov.b32 	%r24, 0;
	st.local.u32 	[%rd2], %r24;
	st.local.u32 	[%rd2+4], %r24;
	st.local.u32 	[%rd2+8], %r24;
	cvta.to.global.u64 	%rd3, %rd5;
	cvta.to.global.u64 	%rd4, %rd6;
	mul.wide.s32 	%rd24, %r1, 4;
$L__BB0_2:
	mul.wide.u32 	%rd16, %r24, 4;
	add.s64 	%rd17, %rd3, %rd16;
	ld.global.nc.u32 	%r25, [%rd17];
	setp.lt.s32 	%p2, %r25, 0;
	@%p2 bra 	$L__BB0_6;
	shr.u32 	%r15, %r25, 26;
	mul.wide.u32 	%rd21, %r15, 8;
	add.s64 	%rd22, %rd1, %rd21;
	ld.local.u64 	%rd23, [%rd22];
	add.s64 	%rd25, %rd23, %rd24;
	ld.f32 	%f1, [%rd25];
	add.s64 	%rd27, %rd4, %rd16;
	ld.global.nc.f32 	%f2, [%rd27];
	setp.gtu.f32 	%p3, %f1, %f2;
	@%p3 bra 	$L__BB0_5;
	atom.global.add.u32 	%r16, [counter], 1;
	bra.uni 	$L__BB0_7;
$L__BB0_5:
	shr.u32 	%r25, %r25, 13;
	atom.global.add.u32 	%r17, [counter], 1;
	bra.uni 	$L__BB0_7;
$L__BB0_6:
	shr.u32 	%r12, %r25, 11;
	cvt.u64.u32 	%rd18, %r12;
	and.b64  	%rd19, %rd18, 32764;
	add.s64 	%rd20, %rd2, %rd19;
	ld.local.u32 	%r13, [%rd20];
	add.s32 	%r14, %r13, 1;
	st.local.u32 	[%rd20], %r14;
$L__BB0_7:
	and.b32  	%r24, %r25, 8191;
	setp.lt.u32 	%p4, %r24, 26;
	@%p4 bra 	$L__BB0_2;
	ld.local.u32 	%r18, [%rd2];
	ld.local.u32 	%r19, [%rd2+4];
	setp.le.s32 	%p5, %r18, %r19;
	selp.u32 	%r20, 1, 0, %p5;
	max.s32 	%r21, %r18, %r19;
	ld.local.u32 	%r22, [%rd2+8];
	setp.gt.s32 	%p6, %r22, %r21;
	selp.b32 	%r23, 2, %r20, %p6;
	cvta.to.global.u64 	%rd28, %rd7;
	add.s64 	%rd30, %rd28, %rd24;
	st.global.u32 	[%rd30], %r23;
$L__BB0_9:
	ret;

}


// ===== COMPILED SASS (sm_100) =====

	.target	sm_100

	.elftype	@"ET_EXEC"


//--------------------- .note.nv.tkinfo           --------------------------
	.section	.note.nv.tkinfo,"",@"SHT_NOTE"
	.sectionflags	@"SHF_NOTE_NV_TKINFO"
	.tkinfo
        /*0018*/ 	.word	0x00000002
        /*0030*/ 	.string	""
        /*0030*/ 	.string	"ptxas"
        /*0030*/ 	.string	"Cuda compilation tools, release 13.0, V13.0.88"
        /*0030*/ 	.string	"Build cuda_13.0.r13.0/compiler.36424714_0"
        /*0030*/ 	.string	"-arch sm_100 -m 64 "



//--------------------- .note.nv.cuinfo           --------------------------
	.section	.note.nv.cuinfo,"",@"SHT_NOTE"
	.sectionflags	@"SHF_NOTE_NV_CUINFO"
        /*0018*/ 	.short	0x0002
        /*001a*/ 	.short	0x0064
        /*001c*/ 	.short	0x0082
	.zero		2


//--------------------- .nv.info                  --------------------------
	.section	.nv.info,"",@"SHT_CUDA_INFO"
	.align	4


	//----- nvinfo : EIATTR_REGCOUNT
	.align		4
        /*0000*/ 	.byte	0x04, 0x2f
        /*0002*/ 	.short	(.L_2 - .L_1)
	.align		4
.L_1:
        /*0004*/ 	.word	index@(_Z13RF_with_tablePKiPKfPfS3_S3_S3_S3_S3_Pii)
        /*0008*/ 	.word	0x00000014


	//----- nvinfo : EIATTR_FRAME_SIZE
	.align		4
.L_2:
        /*000c*/ 	.byte	0x04, 0x11
        /*000e*/ 	.short	(.L_4 - .L_3)
	.align		4
.L_3:
        /*0010*/ 	.word	index@(_Z13RF_with_tablePKiPKfPfS3_S3_S3_S3_S3_Pii)
        /*0014*/ 	.word	0x00000040


	//----- nvinfo : EIATTR_MIN_STACK_SIZE
	.align		4
.L_4:
        /*0018*/ 	.byte	0x04, 0x12
        /*001a*/ 	.short	(.L_6 - .L_5)
	.align		4
.L_5:
        /*001c*/ 	.word	index@(_Z13RF_with_tablePKiPKfPfS3_S3_S3_S3_S3_Pii)
        /*0020*/ 	.word	0x00000040
.L_6:


//--------------------- .nv.compat                --------------------------
	.section	.nv.compat,"",@"SHT_CUDA_COMPAT_INFO"
	.align	4
        /*0000*/ 	.byte	0x02, 0x09, 0x00, 0x00, 0x02, 0x02, 0x01, 0x00, 0x02, 0x05, 0x05, 0x00, 0x03, 0x07, 0x01, 0x01
        /*0010*/ 	.byte	0x02, 0x03, 0x00, 0x00, 0x02, 0x06, 0x01, 0x00, 0x04, 0x0b, 0x08, 0x00, 0x09, 0x00, 0x00, 0x00
        /*0020*/ 	.byte	0x00, 0x00, 0x00, 0x00


//--------------------- .nv.info._Z13RF_with_tablePKiPKfPfS3_S3_S3_S3_S3_Pii --------------------------
	.section	.nv.info._Z13RF_with_tablePKiPKfPfS3_S3_S3_S3_S3_Pii,"",@"SHT_CUDA_INFO"
	.sectionflags	@""
	.align	4


	//----- nvinfo : EIATTR_CUDA_API_VERSION
	.align		4
        /*0000*/ 	.byte	0x04, 0x37
        /*0002*/ 	.short	(.L_8 - .L_7)
.L_7:
        /*0004*/ 	.word	0x00000082


	//----- nvinfo : EIATTR_KPARAM_INFO
	.align		4
.L_8:
        /*0008*/ 	.byte	0x04, 0x17
        /*000a*/ 	.short	(.L_10 - .L_9)
.L_9:
        /*000c*/ 	.word	0x00000000
        /*0010*/ 	.short	0x0009
        /*0012*/ 	.short	0x0048
        /*0014*/ 	.byte	0x00, 0xf0, 0x11, 0x00


	//----- nvinfo : EIATTR_KPARAM_INFO
	.align		4
.L_10:
        /*0018*/ 	.byte	0x04, 0x17
        /*001a*/ 	.short	(.L_12 - .L_11)
.L_11:
        /*001c*/ 	.word	0x00000000
        /*0020*/ 	.short	0x0008
        /*0022*/ 	.short	0x0040
        /*0024*/ 	.byte	0x00, 0xf5, 0x21, 0x00


	//----- nvinfo : EIATTR_KPARAM_INFO
	.align		4
.L_12:
        /*0028*/ 	.byte	0x04, 0x17
        /*002a*/ 	.short	(.L_14 - .L_13)
.L_13:
        /*002c*/ 	.word	0x00000000
        /*0030*/ 	.short	0x0007
        /*0032*/ 	.short	0x0038
        /*0034*/ 	.byte	0x00, 0xf5, 0x21, 0x00


	//----- nvinfo : EIATTR_KPARAM_INFO
	.align		4
.L_14:
        /*0038*/ 	.byte	0x04, 0x17
        /*003a*/ 	.short	(.L_16 - .L_15)
.L_15:
        /*003c*/ 	.word	0x00000000
        /*0040*/ 	.short	0x0006
        /*0042*/ 	.short	0x0030
        /*0044*/ 	.byte	0x00, 0xf5, 0x21, 0x00


	//----- nvinfo : EIATTR_KPARAM_INFO
	.align		4
.L_16:
        /*0048*/ 	.byte	0x04, 0x17
        /*004a*/ 	.short	(.L_18 - .L_17)
.L_17:
        /*004c*/ 	.word	0x00000000
        /*0050*/ 	.short	0x0005
        /*0052*/ 	.short	0x0028
        /*0054*/ 	.byte	0x00, 0xf5, 0x21, 0x00


	//----- nvinfo : EIATTR_KPARAM_INFO
	.align		4
.L_18:
        /*0058*/ 	.byte	0x04, 0x17
        /*005a*/ 	.short	(.L_20 - .L_19)
.L_19:
        /*005c*/ 	.word	0x00000000
        /*0060*/ 	.short	0x0004
        /*0062*/ 	.short	0x0020
        /*0064*/ 	.byte	0x00, 0xf5, 0x21, 0x00


	//----- nvinfo : EIATTR_KPARAM_INFO
	.align		4
.L_20:
        /*0068*/ 	.byte	0x04, 0x17
        /*006a*/ 	.short	(.L_22 - .L_21)
.L_21:
        /*006c*/ 	.word	0x00000000
        /*0070*/ 	.short	0x0003
        /*0072*/ 	.short	0x0018
        /*0074*/ 	.byte	0x00, 0xf5, 0x21, 0x00


	//----- nvinfo : EIATTR_KPARAM_INFO
	.align		4
.L_22:
        /*0078*/ 	.byte	0x04, 0x17
        /*007a*/ 	.short	(.L_24 - .L_23)
.L_23:
        /*007c*/ 	.word	0x00000000
        /*0080*/ 	.short	0x0002
        /*0082*/ 	.short	0x0010
        /*0084*/ 	.byte	0x00, 0xf5, 0x21, 0x00


	//----- nvinfo : EIATTR_KPARAM_INFO
	.align		4
.L_24:
        /*0088*/ 	.byte	0x04, 0x17
        /*008a*/ 	.short	(.L_26 - .L_25)
.L_25:
        /*008c*/ 	.word	0x00000000
        /*0090*/ 	.short	0x0001
        /*0092*/ 	.short	0x0008
        /*0094*/ 	.byte	0x00, 0xf5, 0x21, 0x00


	//----- nvinfo : EIATTR_KPARAM_INFO
	.align		4
.L_26:
        /*0098*/ 	.byte	0x04, 0x17
        /*009a*/ 	.short	(.L_28 - .L_27)
.L_27:
        /*009c*/ 	.word	0x00000000
        /*00a0*/ 	.short	0x0000
        /*00a2*/ 	.short	0x0000
        /*00a4*/ 	.byte	0x00, 0xf5, 0x21, 0x00


	//----- nvinfo : EIATTR_SPARSE_MMA_MASK
	.align		4
.L_28:
        /*00a8*/ 	.byte	0x03, 0x50
        /*00aa*/ 	.short	0x0000


	//----- nvinfo : EIATTR_MAXREG_COUNT
	.align		4
        /*00ac*/ 	.byte	0x03, 0x1b
        /*00ae*/ 	.short	0x00ff


	//----- nvinfo : EIATTR_MERCURY_ISA_VERSION
	.align		4
        /*00b0*/ 	.byte	0x03, 0x5f
        /*00b2*/ 	.short	0x0101


	//----- nvinfo : EIATTR_INT_WARP_WIDE_INSTR_OFFSETS
	.align		4
        /*00b4*/ 	.byte	0x04, 0x31
        /*00b6*/ 	.short	(.L_30 - .L_29)


	//   ....[0]....
.L_29:
        /*00b8*/ 	.word	0x000002a0


	//   ....[1]....
        /*00bc*/ 	.word	0x00000320


	//----- nvinfo : EIATTR_VRC_CTA_INIT_COUNT
	.align		4
.L_30:
        /*00c0*/ 	.byte	0x02, 0x4a
	.zero		1
	.zero		1


	//----- nvinfo : EIATTR_EXIT_INSTR_OFFSETS
	.align		4
        /*00c4*/ 	.byte	0x04, 0x1c
        /*00c6*/ 	.short	(.L_32 - .L_31)


	//   ....[0]....
.L_31:
        /*00c8*/ 	.word	0x00000110


	//   ....[1]....
        /*00cc*/ 	.word	0x000004e0


	//----- nvinfo : EIATTR_CRS_STACK_SIZE
	.align		4
.L_32:
        /*00d0*/ 	.byte	0x04, 0x1e
        /*00d2*/ 	.short	(.L_34 - .L_33)
.L_33:
        /*00d4*/ 	.word	0x00000000


	//----- nvinfo : EIATTR_CBANK_PARAM_SIZE
	.align		4
.L_34:
        /*00d8*/ 	.byte	0x03, 0x19
        /*00da*/ 	.short	0x004c


	//----- nvinfo : EIATTR_PARAM_CBANK
	.align		4
        /*00dc*/ 	.byte	0x04, 0x0a
        /*00de*/ 	.short	(.L_36 - .L_35)
	.align		4
.L_35:
        /*00e0*/ 	.word	index@(.nv.constant0._Z13RF_with_tablePKiPKfPfS3_S3_S3_S3_S3_Pii)
        /*00e4*/ 	.short	0x0380
        /*00e6*/ 	.short	0x004c


	//----- nvinfo : EIATTR_SW_WAR
	.align		4
.L_36:
        /*00e8*/ 	.byte	0x04, 0x36
        /*00ea*/ 	.short	(.L_38 - .L_37)
.L_37:
        /*00ec*/ 	.word	0x00000008
.L_38:


//--------------------- .nv.callgraph             --------------------------
	.section	.nv.callgraph,"",@"SHT_CUDA_CALLGRAPH"
	.align	4
	.sectionentsize	8
	.align		4
        /*0000*/ 	.word	0x00000000
	.align		4
        /*0004*/ 	.word	0xffffffff
	.align		4
        /*0008*/ 	.word	0x00000000
	.align		4
        /*000c*/ 	.word	0xfffffffe
	.align		4
        /*0010*/ 	.word	0x00000000
	.align		4
        /*0014*/ 	.word	0xfffffffd
	.align		4
        /*0018*/ 	.word	0x00000000
	.align		4
        /*001c*/ 	.word	0xfffffffc


//--------------------- .nv.constant4             --------------------------
	.section	.nv.constant4,"a",@progbits
	.align	8
	.align		8
.nv.constant4:
        /*0000*/ 	.dword	counter


//--------------------- .text._Z13RF_with_tablePKiPKfPfS3_S3_S3_S3_S3_Pii --------------------------
	.section	.text._Z13RF_with_tablePKiPKfPfS3_S3_S3_S3_S3_Pii,"ax",@progbits
	.align	128
        .global         _Z13RF_with_tablePKiPKfPfS3_S3_S3_S3_S3_Pii
        .type           _Z13RF_with_tablePKiPKfPfS3_S3_S3_S3_S3_Pii,@function
        .size           _Z13RF_with_tablePKiPKfPfS3_S3_S3_S3_S3_Pii,(.L_x_7 - _Z13RF_with_tablePKiPKfPfS3_S3_S3_S3_S3_Pii)
        .other          _Z13RF_with_tablePKiPKfPfS3_S3_S3_S3_S3_Pii,@"STO_CUDA_ENTRY STV_DEFAULT"
_Z13RF_with_tablePKiPKfPfS3_S3_S3_S3_S3_Pii:
.text._Z13RF_with_tablePKiPKfPfS3_S3_S3_S3_S3_Pii:
[----:B------:R-:W0:Y:S01]  /*0000*/  LDC R1, c[0x0][0x37c] ;  /* 0x0000df00ff017b82 */ /* 0x000e220000000800 */
[----:B------:R-:W1:Y:S07]  /*0010*/  S2R R0, SR_TID.X ;  /* 0x0000000000007919 */ /* 0x000e6e0000002100 */
[----:B------:R-:W1:Y:S01]  /*0020*/  S2UR UR4, SR_CTAID.X ;  /* 0x00000000000479c3 */ /* 0x000e620000002500 */
[----:B------:R-:W2:Y:S01]  /*0030*/  LDCU UR5, c[0x0][0x3c8] ;  /* 0x00007900ff0577ac */ /* 0x000ea20008000800 */
[----:B0-----:R-:W-:-:S06]  /*0040*/  VIADD R1, R1, 0xffffffc0 ;  /* 0xffffffc001017836 */ /* 0x001fcc0000000000 */
[----:B------:R-:W1:Y:S08]  /*0050*/  LDC R17, c[0x0][0x360] ;  /* 0x0000d800ff117b82 */ /* 0x000e700000000800 */
[----:B------:R-:W0:Y:S08]  /*0060*/  LDC.64 R4, c[0x0][0x390] ;  /* 0x0000e400ff047b82 */ /* 0x000e300000000a00 */
[----:B------:R-:W0:Y:S08]  /*0070*/  LDC.64 R6, c[0x0][0x398] ;  /* 0x0000e600ff067b82 */ /* 0x000e300000000a00 */
[----:B------:R-:W3:Y:S01]  /*0080*/  LDC.64 R8, c[0x0][0x3a0] ;  /* 0x0000e800ff087b82 */ /* 0x000ee20000000a00 */
[----:B-1----:R-:W-:-:S05]  /*0090*/  IMAD R17, R17, UR4, R0 ;  /* 0x0000000411117c24 */ /* 0x002fca000f8e0200 */
[----:B--2---:R-:W-:Y:S02]  /*00a0*/  ISETP.GE.AND P0, PT, R17, UR5, PT ;  /* 0x0000000511007c0c */ /* 0x004fe4000bf06270 */
[----:B------:R-:W3:Y:S08]  /*00b0*/  LDC.64 R10, c[0x0][0x3a8] ;  /* 0x0000ea00ff0a7b82 */ /* 0x000ef00000000a00 */
[----:B------:R-:W1:Y:S01]  /*00c0*/  LDC.64 R12, c[0x0][0x3b0] ;  /* 0x0000ec00ff0c7b82 */ /* 0x000e620000000a00 */
[----:B0-----:R0:W-:Y:S07]  /*00d0*/  STL.128 [R1], R4 ;  /* 0x0000000401007387 */ /* 0x0011ee0000100c00 */
[----:B------:R-:W1:Y:S01]  /*00e0*/  LDC.64 R14, c[0x0][0x3b8] ;  /* 0x0000ee00ff0e7b82 */ /* 0x000e620000000a00 */
[----:B---3--:R0:W-:Y:S04]  /*00f0*/  STL.128 [R1+0x10], R8 ;  /* 0x0000100801007387 */ /* 0x0081e80000100c00 */
[----:B-1----:R0:W-:Y:S01]  /*0100*/  STL.128 [R1+0x20], R12 ;  /* 0x0000200c01007387 */ /* 0x0021e20000100c00 */
[----:B------:R-:W-:Y:S05]  /*0110*/  @P0 EXIT ;  /* 0x000000000000094d */ /* 0x000fea0003800000 */
[----:B------:R1:W-:Y:S01]  /*0120*/  STL.64 [R1+0x30], RZ ;  /* 0x000030ff01007387 */ /* 0x0003e20000100a00 */
[----:B------:R-:W2:Y:S01]  /*0130*/  LDC.64 R2, c[0x0][0x380] ;  /* 0x0000e000ff027b82 */ /* 0x000ea20000000a00 */
[----:B------:R-:W-:Y:S01]  /*0140*/  BSSY.RECONVERGENT B0, `(.L_x_0) ;  /* 0x000002f000007945 */ /* 0x000fe20003800200 */
[----:B------:R-:W-:Y:S01]  /*0150*/  IMAD.MOV.U32 R0, RZ, RZ, R1 ;  /* 0x000000ffff007224 */ /* 0x000fe200078e0001 */
[----:B------:R1:W-:Y:S01]  /*0160*/  STL [R1+0x38], RZ ;  /* 0x000038ff01007387 */ /* 0x0003e20000100800 */
[----:B0-----:R-:W-:Y:S01]  /*0170*/  IMAD.MOV.U32 R7, RZ, RZ, RZ ;  /* 0x000000ffff077224 */ /* 0x001fe200078e00ff */
[----:B------:R-:W0:Y:S03]  /*0180*/  LDCU.64 UR4, c[0x0][0x358] ;  /* 0x00006b00ff0477ac */ /* 0x000e260008000a00 */
[----:B------:R-:W3:Y:S03]  /*0190*/  LDC.64 R4, c[0x0][0x388] ;  /* 0x0000e200ff047b82 */ /* 0x000ee60000000a00 */
.L_x_5:
[----:B--2---:R-:W-:-:S06]  /*01a0*/  IMAD.WIDE.U32 R8, R7, 0x4, R2 ;  /* 0x0000000407087825 */ /* 0x004fcc00078e0002 */
[----:B0-----:R-:W2:Y:S01]  /*01b0*/  LDG.E.CONSTANT R8, desc[UR4][R8.64] ;  /* 0x0000000408087981 */ /* 0x001ea2000c1e9900 */
[----:B------:R-:W-:Y:S01]  /*01c0*/  BSSY.RECONVERGENT B1, `(.L_x_1) ;  /* 0x0000023000017945 */ /* 0x000fe20003800200 */
[----:B--2---:R-:W-:-:S13]  /*01d0*/  ISETP.GE.AND P0, PT, R8, RZ, PT ;  /* 0x000000ff0800720c */ /* 0x004fda0003f06270 */
[----:B------:R-:W-:Y:S05]  /*01e0*/  @!P0 BRA `(.L_x_2) ;  /* 0x0000000000688947 */ /* 0x000fea0003800000 */
[----:B------:R-:W-:-:S05]  /*01f0*/  SHF.R.U32.HI R9, RZ, 0x1a, R8 ;  /* 0x0000001aff097819 */ /* 0x000fca0000011608 */
[----:B------:R-:W-:-:S05]  /*0200*/  IMAD R9, R9, 0x8, R0 ;  /* 0x0000000809097824 */ /* 0x000fca00078e0200 */
[----:B------:R-:W2:Y:S01]  /*0210*/  LDL.64 R10, [R9] ;  /* 0x00000000090a7983 */ /* 0x000ea20000100a00 */
[----:B---3--:R-:W-:-:S06]  /*0220*/  IMAD.WIDE.U32 R6, R7, 0x4, R4 ;  /* 0x0000000407067825 */ /* 0x008fcc00078e0004 */
[----:B------:R-:W3:Y:S01]  /*0230*/  LDG.E.CONSTANT R7, desc[UR4][R6.64] ;  /* 0x0000000406077981 */ /* 0x000ee2000c1e9900 */
[----:B--2---:R-:W-:-:S06]  /*0240*/  IMAD.WIDE R10, R17, 0x4, R10 ;  /* 0x00000004110a7825 */ /* 0x004fcc00078e020a */
[----:B------:R-:W3:Y:S02]  /*0250*/  LD.E R10, desc[UR4][R10.64] ;  /* 0x000000040a0a7980 */ /* 0x000ee4000c101900 */
[----:B---3--:R-:W-:-:S13]  /*0260*/  FSETP.GTU.AND P0, PT, R10, R7, PT ;  /* 0x000000070a00720b */ /* 0x008fda0003f0c000 */
[----:B------:R-:W-:Y:S05]  /*0270*/  @P0 BRA `(.L_x_3) ;  /* 0x0000000000200947 */ /* 0x000fea0003800000 */
[----:B------:R-:W0:Y:S01]  /*0280*/  S2R R10, SR_LANEID ;  /* 0x00000000000a7919 */ /* 0x000e220000000000 */
[----:B------:R-:W2:Y:S01]  /*0290*/  LDC.64 R6, c[0x4][RZ] ;  /* 0x01000000ff067b82 */ /* 0x000ea20000000a00 */
[----:B------:R-:W-:Y:S02]  /*02a0*/  VOTEU.ANY UR6, UPT, PT ;  /* 0x0000000000067886 */ /* 0x000fe400038e0100 */
[----:B------:R-:W-:Y:S02]  /*02b0*/  UFLO.U32 UR7, UR6 ;  /* 0x00000006000772bd */ /* 0x000fe400080e0000 */
[----:B------:R-:W2:Y:S04]  /*02c0*/  POPC R9, UR6 ;  /* 0x0000000600097d09 */ /* 0x000ea80008000000 */
[----:B0-----:R-:W-:-:S13]  /*02d0*/  ISETP.EQ.U32.AND P0, PT, R10, UR7, PT ;  /* 0x000000070a007c0c */ /* 0x001fda000bf02070 */
[----:B--2---:R0:W-:Y:S01]  /*02e0*/  @P0 REDG.E.ADD.STRONG.GPU desc[UR4][R6.64], R9 ;  /* 0x000000090600098e */ /* 0x0041e2000c12e104 */
[----:B------:R-:W-:Y:S05]  /*02f0*/  BRA `(.L_x_4) ;  /* 0x00000000003c7947 */ /* 0x000fea0003800000 */
.L_x_3:
[----:B------:R-:W0:Y:S01]  /*0300*/  S2R R10, SR_LANEID ;  /* 0x00000000000a7919 */ /* 0x000e220000000000 */
[----:B------:R-:W2:Y:S01]  /*0310*/  LDC.64 R6, c[0x4][RZ] ;  /* 0x01000000ff067b82 */ /* 0x000ea20000000a00 */
[----:B------:R-:W-:Y:S02]  /*0320*/  VOTEU.ANY UR6, UPT, PT ;  /* 0x0000000000067886 */ /* 0x000fe400038e0100 */
[----:B------:R-:W-:Y:S02]  /*0330*/  UFLO.U32 UR7, UR6 ;  /* 0x00000006000772bd */ /* 0x000fe400080e0000 */
[----:B------:R-:W2:Y:S04]  /*0340*/  POPC R9, UR6 ;  /* 0x0000000600097d09 */ /* 0x000ea80008000000 */
[----:B0-----:R-:W-:-:S13]  /*0350*/  ISETP.EQ.U32.AND P0, PT, R10, UR7, PT ;  /* 0x000000070a007c0c */ /* 0x001fda000bf02070 */
[----:B--2---:R2:W-:Y:S01]  /*0360*/  @P0 REDG.E.ADD.STRONG.GPU desc[UR4][R6.64], R9 ;  /* 0x000000090600098e */ /* 0x0045e2000c12e104 */
[----:B------:R-:W-:Y:S01]  /*0370*/  SHF.R.U32.HI R8, RZ, 0xd, R8 ;  /* 0x0000000dff087819 */ /* 0x000fe20000011608 */
[----:B------:R-:W-:Y:S06]  /*0380*/  BRA `(.L_x_4) ;  /* 0x0000000000187947 */ /* 0x000fec0003800000 */
.L_x_2:
[----:B------:R-:W-:-:S04]  /*0390*/  SHF.R.U32.HI R6, RZ, 0xb, R8 ;  /* 0x0000000bff067819 */ /* 0x000fc80000011608 */
[----:B------:R-:W-:-:S05]  /*03a0*/  LOP3.LUT R6, R6, 0x7ffc, RZ, 0xc0, !PT ;  /* 0x00007ffc06067812 */ /* 0x000fca00078ec0ff */
[----:B------:R-:W-:-:S05]  /*03b0*/  IMAD.IADD R7, R1, 0x1, R6 ;  /* 0x0000000101077824 */ /* 0x000fca00078e0206 */
[----:B------:R-:W2:Y:S02]  /*03c0*/  LDL R6, [R7+0x30] ;  /* 0x0000300007067983 */ /* 0x000ea40000100800 */
[----:B--2---:R-:W-:-:S05]  /*03d0*/  VIADD R6, R6, 0x1 ;  /* 0x0000000106067836 */ /* 0x004fca0000000000 */
[----:B------:R4:W-:Y:S02]  /*03e0*/  STL [R7+0x30], R6 ;  /* 0x0000300607007387 */ /* 0x0009e40000100800 */
.L_x_4:
[----:B------:R-:W-:Y:S05]  /*03f0*/  BSYNC.RECONVERGENT B1 ;  /* 0x0000000000017941 */ /* 0x000fea0003800200 */
.L_x_1:
[----:B0-2-4-:R-:W-:-:S04]  /*0400*/  LOP3.LUT R7, R8, 0x1fff, RZ, 0xc0, !PT ;  /* 0x00001fff08077812 */ /* 0x015fc800078ec0ff */
[----:B------:R-:W-:-:S13]  /*0410*/  ISETP.GE.U32.AND P0, PT, R7, 0x1a, PT ;  /* 0x0000001a0700780c */ /* 0x000fda0003f06070 */
[----:B------:R-:W-:Y:S05]  /*0420*/  @!P0 BRA `(.L_x_5) ;  /* 0xfffffffc005c8947 */ /* 0x000fea000383ffff */
[----:B------:R-:W-:Y:S05]  /*0430*/  BSYNC.RECONVERGENT B0 ;  /* 0x0000000000007941 */ /* 0x000fea0003800200 */
.L_x_0:
[----:B------:R-:W2:Y:S01]  /*0440*/  LDL.64 R6, [R1+0x30] ;  /* 0x0000300001067983 */ /* 0x000ea20000100a00 */
[----:B------:R-:W0:Y:S03]  /*0450*/  LDC.64 R2, c[0x0][0x3c0] ;  /* 0x0000f000ff027b82 */ /* 0x000e260000000a00 */
[----:B---3--:R-:W3:Y:S01]  /*0460*/  LDL R5, [R1+0x38] ;  /* 0x0000380001057983 */ /* 0x008ee20000100800 */
[----:B0-----:R-:W-:Y:S01]  /*0470*/  IMAD.WIDE R2, R17, 0x4, R2 ;  /* 0x0000000411027825 */ /* 0x001fe200078e0202 */
[CC--:B--2---:R-:W-:Y:S02]  /*0480*/  VIMNMX R0, PT, PT, R6.reuse, R7.reuse, !PT ;  /* 0x0000000706007248 */ /* 0x0c4fe40007fe0100 */
[----:B------:R-:W-:Y:S02]  /*0490*/  ISETP.GT.AND P1, PT, R6, R7, PT ;  /* 0x000000070600720c */ /* 0x000fe40003f24270 */
[----:B---3--:R-:W-:-:S02]  /*04a0*/  ISETP.GT.AND P0, PT, R5, R0, PT ;  /* 0x000000000500720c */ /* 0x008fc40003f04270 */
[----:B------:R-:W-:-:S04]  /*04b0*/  SEL R0, RZ, 0x1, P1 ;  /* 0x00000001ff007807 */ /* 0x000fc80000800000 */
[----:B------:R-:W-:-:S05]  /*04c0*/  SEL R0, R0, 0x2, !P0 ;  /* 0x0000000200007807 */ /* 0x000fca0004000000 */
[----:B------:R-:W-:Y:S01]  /*04d0*/  STG.E desc[UR4][R2.64], R0 ;  /* 0x0000000002007986 */ /* 0x000fe2000c101904 */
[----:B------:R-:W-:Y:S05]  /*04e0*/  EXIT ;  /* 0x000000000000794d */ /* 0x000fea0003800000 */
.L_x_6:
[----:B------:R-:W-:-:S00]  /*04f0*/  BRA `(.L_x_6) ;  /* 0xfffffffc00fc7947 */ /* 0x000fc0000383ffff */
[----:B------:R-:W-:-:S00]  /*0500*/  NOP ;  /* 0x0000000000007918 */ /* 0x000fc00000000000 */
[----:B------:R-:W-:-:S00]  /*0510*/  NOP ;  /* 0x0000000000007918 */ /* 0x000fc00000000000 */
[----:B------:R-:W-:-:S00]  /*0520*/  NOP ;  /* 0x0000000000007918 */ /* 0x000fc00000000000 */
[----:B------:R-:W-:-:S00]  /*0530*/  NOP ;  /* 0x0000000000007918 */ /* 0x000fc00000000000 */
[----:B------:R-:W-:-:S00]  /*0540*/  NOP ;  /* 0x0000000000007918 */ /* 0x000fc00000000000 */
[----:B------:R-:W-:-:S00]  /*0550*/  NOP ;  /* 0x0000000000007918 */ /* 0x000fc00000000000 */
[----:B------:R-:W-:-:S00]  /*0560*/  NOP ;  /* 0x0000000000007918 */ /* 0x000fc00000000000 */
[----:B------:R-:W-:-:S00]  /*0570*/  NOP ;  /* 0x0000000000007918 */ /* 0x000fc00000000000 */
.L_x_7:


//--------------------- .nv.shared.reserved.0     --------------------------
	.section	.nv.shared.reserved.0,"aw",@nobits
	.weak		__nv_reservedSMEM_offset_0_alias
	.size		__nv_reservedSMEM_offset_0_alias, 0, 64
	.other		__nv_reservedSMEM_offset_0_alias,@"STO_CUDA_RESERVED_SHARED STV_DEFAULT"
__nv_reservedSMEM_offset_0_alias:
	.zero		0
	.zero		64


//--------------------- .nv.global                --------------------------
	.section	.nv.global,"aw",@nobits
	.align	4
.nv.global:
	.type		counter,@object
	.size		counter,(.L_0 - counter)
counter:
	.zero		4
.L_0:


//--------------------- .nv.constant0._Z13RF_with_tablePKiPKfPfS3_S3_S3_S3_S3_Pii --------------------------
	.section	.nv.constant0._Z13RF_with_tablePKiPKfPfS3_S3_S3_S3_S3_Pii,"a",@progbits
	.sectionflags	@""
	.align	4
.nv.constant0._Z13RF_with_tablePKiPKfPfS3_S3_S3_S3_S3_Pii:
	.zero		972


//--------------------- SYMBOLS --------------------------

	.type		.nv.reservedSmem.offset0,@object
	.size		.nv.reservedSmem.offset0,0x4
